//
// Generated by NVIDIA NVVM Compiler
//
// Compiler Build ID: CL-36424714
// Cuda compilation tools, release 13.0, V13.0.88
// Based on NVVM 20.0.0
//

.version 9.0
.target sm_100
.address_size 64

	// .globl	_Z18computeBoundingBoxP6float3S0_S0_i
// _ZZ18computeBoundingBoxP6float3S0_S0_iE5s_min has been demoted
// _ZZ18computeBoundingBoxP6float3S0_S0_iE5s_max has been demoted

.visible .entry _Z18computeBoundingBoxP6float3S0_S0_i(
	.param .u64 .ptr .align 1 _Z18computeBoundingBoxP6float3S0_S0_i_param_0,
	.param .u64 .ptr .align 1 _Z18computeBoundingBoxP6float3S0_S0_i_param_1,
	.param .u64 .ptr .align 1 _Z18computeBoundingBoxP6float3S0_S0_i_param_2,
	.param .u32 _Z18computeBoundingBoxP6float3S0_S0_i_param_3
)
{
	.reg .pred 	%p<8>;
	.reg .b32 	%r<23>;
	.reg .b32 	%f<75>;
	.reg .b64 	%rd<14>;
	// demoted variable
	.shared .align 4 .b8 _ZZ18computeBoundingBoxP6float3S0_S0_iE5s_min[3072];
	// demoted variable
	.shared .align 4 .b8 _ZZ18computeBoundingBoxP6float3S0_S0_iE5s_max[3072];
	ld.param.u64 	%rd4, [_Z18computeBoundingBoxP6float3S0_S0_i_param_0];
	ld.param.u64 	%rd2, [_Z18computeBoundingBoxP6float3S0_S0_i_param_1];
	ld.param.u64 	%rd3, [_Z18computeBoundingBoxP6float3S0_S0_i_param_2];
	ld.param.u32 	%r13, [_Z18computeBoundingBoxP6float3S0_S0_i_param_3];
	cvta.to.global.u64 	%rd1, %rd4;
	mov.u32 	%r1, %tid.x;
	mov.u32 	%r2, %ctaid.x;
	mov.u32 	%r22, %ntid.x;
	mad.lo.s32 	%r4, %r2, %r22, %r1;
	setp.ge.u32 	%p1, %r4, %r13;
	mov.f32 	%f69, 0fFF7FFFFF;
	mov.f32 	%f74, 0f7F7FFFFF;
	mov.f32 	%f73, %f74;
	mov.f32 	%f72, %f74;
	mov.f32 	%f70, %f69;
	mov.f32 	%f71, %f69;
	@%p1 bra 	$L__BB0_2;
	mul.wide.u32 	%rd5, %r4, 12;
	add.s64 	%rd6, %rd1, %rd5;
	ld.global.f32 	%f72, [%rd6];
	ld.global.f32 	%f73, [%rd6+4];
	ld.global.f32 	%f74, [%rd6+8];
	mov.f32 	%f69, %f74;
	mov.f32 	%f70, %f73;
	mov.f32 	%f71, %f72;
$L__BB0_2:
	mov.u32 	%r14, %nctaid.x;
	mul.lo.s32 	%r5, %r14, %r22;
	add.s32 	%r21, %r4, %r5;
	setp.ge.s32 	%p2, %r21, %r13;
	@%p2 bra 	$L__BB0_4;
$L__BB0_3:
	mul.wide.s32 	%rd7, %r21, 12;
	add.s64 	%rd8, %rd1, %rd7;
	ld.global.f32 	%f30, [%rd8];
	ld.global.f32 	%f31, [%rd8+4];
	ld.global.f32 	%f32, [%rd8+8];
	min.f32 	%f72, %f72, %f30;
	min.f32 	%f73, %f73, %f31;
	min.f32 	%f74, %f74, %f32;
	max.f32 	%f71, %f71, %f30;
	max.f32 	%f70, %f70, %f31;
	max.f32 	%f69, %f69, %f32;
	add.s32 	%r21, %r21, %r5;
	setp.lt.s32 	%p3, %r21, %r13;
	@%p3 bra 	$L__BB0_3;
$L__BB0_4:
	mul.lo.s32 	%r15, %r1, 12;
	mov.u32 	%r16, _ZZ18computeBoundingBoxP6float3S0_S0_iE5s_min;
	add.s32 	%r9, %r16, %r15;
	st.shared.f32 	[%r9], %f72;
	st.shared.f32 	[%r9+4], %f73;
	st.shared.f32 	[%r9+8], %f74;
	mov.u32 	%r17, _ZZ18computeBoundingBoxP6float3S0_S0_iE5s_max;
	add.s32 	%r10, %r17, %r15;
	st.shared.f32 	[%r10], %f71;
	st.shared.f32 	[%r10+4], %f70;
	st.shared.f32 	[%r10+8], %f69;
	bar.sync 	0;
	setp.lt.u32 	%p4, %r22, 2;
	@%p4 bra 	$L__BB0_8;
$L__BB0_5:
	shr.u32 	%r12, %r22, 1;
	setp.ge.u32 	%p5, %r1, %r12;
	@%p5 bra 	$L__BB0_7;
	ld.shared.f32 	%f33, [%r9];
	mul.lo.s32 	%r18, %r12, 12;
	add.s32 	%r19, %r9, %r18;
	ld.shared.f32 	%f34, [%r19];
	min.f32 	%f35, %f33, %f34;
	ld.shared.f32 	%f36, [%r9+4];
	ld.shared.f32 	%f37, [%r19+4];
	min.f32 	%f38, %f36, %f37;
	ld.shared.f32 	%f39, [%r9+8];
	ld.shared.f32 	%f40, [%r19+8];
	min.f32 	%f41, %f39, %f40;
	st.shared.f32 	[%r9], %f35;
	st.shared.f32 	[%r9+4], %f38;
	st.shared.f32 	[%r9+8], %f41;
	ld.shared.f32 	%f42, [%r10];
	add.s32 	%r20, %r10, %r18;
	ld.shared.f32 	%f43, [%r20];
	max.f32 	%f44, %f42, %f43;
	ld.shared.f32 	%f45, [%r10+4];
	ld.shared.f32 	%f46, [%r20+4];
	max.f32 	%f47, %f45, %f46;
	ld.shared.f32 	%f48, [%r10+8];
	ld.shared.f32 	%f49, [%r20+8];
	max.f32 	%f50, %f48, %f49;
	st.shared.f32 	[%r10], %f44;
	st.shared.f32 	[%r10+4], %f47;
	st.shared.f32 	[%r10+8], %f50;
$L__BB0_7:
	bar.sync 	0;
	setp.gt.u32 	%p6, %r22, 3;
	mov.u32 	%r22, %r12;
	@%p6 bra 	$L__BB0_5;
$L__BB0_8:
	setp.ne.s32 	%p7, %r1, 0;
	@%p7 bra 	$L__BB0_10;
	cvta.to.global.u64 	%rd9, %rd2;
	mul.wide.u32 	%rd10, %r2, 12;
	add.s64 	%rd11, %rd9, %rd10;
	ld.shared.f32 	%f51, [_ZZ18computeBoundingBoxP6float3S0_S0_iE5s_min];
	ld.shared.f32 	%f52, [_ZZ18computeBoundingBoxP6float3S0_S0_iE5s_min+4];
	ld.shared.f32 	%f53, [_ZZ18computeBoundingBoxP6float3S0_S0_iE5s_min+8];
	st.global.f32 	[%rd11], %f51;
	st.global.f32 	[%rd11+4], %f52;
	st.global.f32 	[%rd11+8], %f53;
	cvta.to.global.u64 	%rd12, %rd3;
	add.s64 	%rd13, %rd12, %rd10;
	ld.shared.f32 	%f54, [_ZZ18computeBoundingBoxP6float3S0_S0_iE5s_max];
	ld.shared.f32 	%f55, [_ZZ18computeBoundingBoxP6float3S0_S0_iE5s_max+4];
	ld.shared.f32 	%f56, [_ZZ18computeBoundingBoxP6float3S0_S0_iE5s_max+8];
	st.global.f32 	[%rd13], %f54;
	st.global.f32 	[%rd13+4], %f55;
	st.global.f32 	[%rd13+8], %f56;
$L__BB0_10:
	ret;

}


// ===== COMPILED SASS (sm_100) =====

	.target	sm_100

	.elftype	@"ET_EXEC"


//--------------------- .note.nv.tkinfo           --------------------------
	.section	.note.nv.tkinfo,"",@"SHT_NOTE"
	.sectionflags	@"SHF_NOTE_NV_TKINFO"
	.tkinfo
        /*0018*/ 	.word	0x00000002
        /*0030*/ 	.string	""
        /*0030*/ 	.string	"ptxas"
        /*0030*/ 	.string	"Cuda compilation tools, release 13.0, V13.0.88"
        /*0030*/ 	.string	"Build cuda_13.0.r13.0/compiler.36424714_0"
        /*0030*/ 	.string	"-arch sm_100 -m 64 "



//--------------------- .note.nv.cuinfo           --------------------------
	.section	.note.nv.cuinfo,"",@"SHT_NOTE"
	.sectionflags	@"SHF_NOTE_NV_CUINFO"
        /*0018*/ 	.short	0x0002
        /*001a*/ 	.short	0x0064
        /*001c*/ 	.short	0x0082
	.zero		2


//--------------------- .nv.info                  --------------------------
	.section	.nv.info,"",@"SHT_CUDA_INFO"
	.align	4


	//----- nvinfo : EIATTR_REGCOUNT
	.align		4
        /*0000*/ 	.byte	0x04, 0x2f
        /*0002*/ 	.short	(.L_1 - .L_0)
	.align		4
.L_0:
        /*0004*/ 	.word	index@(_Z18computeBoundingBoxP6float3S0_S0_i)
        /*0008*/ 	.word	0x00000017


	//----- nvinfo : EIATTR_FRAME_SIZE
	.align		4
.L_1:
        /*000c*/ 	.byte	0x04, 0x11
        /*000e*/ 	.short	(.L_3 - .L_2)
	.align		4
.L_2:
        /*0010*/ 	.word	index@(_Z18computeBoundingBoxP6float3S0_S0_i)
        /*0014*/ 	.word	0x00000000


	//----- nvinfo : EIATTR_MIN_STACK_SIZE
	.align		4
.L_3:
        /*0018*/ 	.byte	0x04, 0x12
        /*001a*/ 	.short	(.L_5 - .L_4)
	.align		4
.L_4:
        /*001c*/ 	.word	index@(_Z18computeBoundingBoxP6float3S0_S0_i)
        /*0020*/ 	.word	0x00000000
.L_5:


//--------------------- .nv.compat                --------------------------
	.section	.nv.compat,"",@"SHT_CUDA_COMPAT_INFO"
	.align	4
        /*0000*/ 	.byte	0x02, 0x09, 0x00, 0x00, 0x02, 0x02, 0x01, 0x00, 0x02, 0x05, 0x05, 0x00, 0x03, 0x07, 0x01, 0x01
        /*0010*/ 	.byte	0x02, 0x03, 0x00, 0x00, 0x02, 0x06, 0x01, 0x00, 0x04, 0x0b, 0x08, 0x00, 0x09, 0x00, 0x00, 0x00
        /*0020*/ 	.byte	0x00, 0x00, 0x00, 0x00


//--------------------- .nv.info._Z18computeBoundingBoxP6float3S0_S0_i --------------------------
	.section	.nv.info._Z18computeBoundingBoxP6float3S0_S0_i,"",@"SHT_CUDA_INFO"
	.sectionflags	@""
	.align	4


	//----- nvinfo : EIATTR_CUDA_API_VERSION
	.align		4
        /*0000*/ 	.byte	0x04, 0x37
        /*0002*/ 	.short	(.L_7 - .L_6)
.L_6:
        /*0004*/ 	.word	0x00000082


	//----- nvinfo : EIATTR_KPARAM_INFO
	.align		4
.L_7:
        /*0008*/ 	.byte	0x04, 0x17
        /*000a*/ 	.short	(.L_9 - .L_8)
.L_8:
        /*000c*/ 	.word	0x00000000
        /*0010*/ 	.short	0x0003
        /*0012*/ 	.short	0x0018
        /*0014*/ 	.byte	0x00, 0xf0, 0x11, 0x00


	//----- nvinfo : EIATTR_KPARAM_INFO
	.align		4
.L_9:
        /*0018*/ 	.byte	0x04, 0x17
        /*001a*/ 	.short	(.L_11 - .L_10)
.L_10:
        /*001c*/ 	.word	0x00000000
        /*0020*/ 	.short	0x0002
        /*0022*/ 	.short	0x0010
        /*0024*/ 	.byte	0x00, 0xf5, 0x21, 0x00


	//----- nvinfo : EIATTR_KPARAM_INFO
	.align		4
.L_11:
        /*0028*/ 	.byte	0x04, 0x17
        /*002a*/ 	.short	(.L_13 - .L_12)
.L_12:
        /*002c*/ 	.word	0x00000000
        /*0030*/ 	.short	0x0001
        /*0032*/ 	.short	0x0008
        /*0034*/ 	.byte	0x00, 0xf5, 0x21, 0x00


	//----- nvinfo : EIATTR_KPARAM_INFO
	.align		4
.L_13:
        /*0038*/ 	.byte	0x04, 0x17
        /*003a*/ 	.short	(.L_15 - .L_14)
.L_14:
        /*003c*/ 	.word	0x00000000
        /*0040*/ 	.short	0x0000
        /*0042*/ 	.short	0x0000
        /*0044*/ 	.byte	0x00, 0xf5, 0x21, 0x00


	//----- nvinfo : EIATTR_SPARSE_MMA_MASK
	.align		4
.L_15:
        /*0048*/ 	.byte	0x03, 0x50
        /*004a*/ 	.short	0x0000


	//----- nvinfo : EIATTR_MAXREG_COUNT
	.align		4
        /*004c*/ 	.byte	0x03, 0x1b
        /*004e*/ 	.short	0x00ff


	//----- nvinfo : EIATTR_NUM_BARRIERS
	.align		4
        /*0050*/ 	.byte	0x02, 0x4c
        /*0052*/ 	.byte	0x01
	.zero		1


	//----- nvinfo : EIATTR_MERCURY_ISA_VERSION
	.align		4
        /*0054*/ 	.byte	0x03, 0x5f
        /*0056*/ 	.short	0x0101


	//----- nvinfo : EIATTR_UNUSED_LOAD_BYTE_OFFSET
	.align		4
        /*0058*/ 	.byte	0x04, 0x44
        /*005a*/ 	.short	(.L_17 - .L_16)


	//   ....[0]....
.L_16:
        /*005c*/ 	.word	0x00000680
        /*0060*/ 	.word	0x00000fff


	//   ....[1]....
        /*0064*/ 	.word	0x00000690
        /*0068*/ 	.word	0x00000fff


	//----- nvinfo : EIATTR_VRC_CTA_INIT_COUNT
	.align		4
.L_17:
        /*006c*/ 	.byte	0x02, 0x4a
	.zero		1
	.zero		1


	//----- nvinfo : EIATTR_EXIT_INSTR_OFFSETS
	.align		4
        /*0070*/ 	.byte	0x04, 0x1c
        /*0072*/ 	.short	(.L_19 - .L_18)


	//   ....[0]....
.L_18:
        /*0074*/ 	.word	0x00000610


	//   ....[1]....
        /*0078*/ 	.word	0x00000710


	//----- nvinfo : EIATTR_CRS_STACK_SIZE
	.align		4
.L_19:
        /*007c*/ 	.byte	0x04, 0x1e
        /*007e*/ 	.short	(.L_21 - .L_20)
.L_20:
        /*0080*/ 	.word	0x00000000


	//----- nvinfo : EIATTR_CBANK_PARAM_SIZE
	.align		4
.L_21:
        /*0084*/ 	.byte	0x03, 0x19
        /*0086*/ 	.short	0x001c


	//----- nvinfo : EIATTR_PARAM_CBANK
	.align		4
        /*0088*/ 	.byte	0x04, 0x0a
        /*008a*/ 	.short	(.L_23 - .L_22)
	.align		4
.L_22:
        /*008c*/ 	.word	index@(.nv.constant0._Z18computeBoundingBoxP6float3S0_S0_i)
        /*0090*/ 	.short	0x0380
        /*0092*/ 	.short	0x001c


	//----- nvinfo : EIATTR_SW_WAR
	.align		4
.L_23:
        /*0094*/ 	.byte	0x04, 0x36
        /*0096*/ 	.short	(.L_25 - .L_24)
.L_24:
        /*0098*/ 	.word	0x00000008
.L_25:


//--------------------- .nv.callgraph             --------------------------
	.section	.nv.callgraph,"",@"SHT_CUDA_CALLGRAPH"
	.align	4
	.sectionentsize	8
	.align		4
        /*0000*/ 	.word	0x00000000
	.align		4
        /*0004*/ 	.word	0xffffffff
	.align		4
        /*0008*/ 	.word	0x00000000
	.align		4
        /*000c*/ 	.word	0xfffffffe
	.align		4
        /*0010*/ 	.word	0x00000000
	.align		4
        /*0014*/ 	.word	0xfffffffd
	.align		4
        /*0018*/ 	.word	0x00000000
	.align		4
        /*001c*/ 	.word	0xfffffffc


//--------------------- .text._Z18computeBoundingBoxP6float3S0_S0_i --------------------------
	.section	.text._Z18computeBoundingBoxP6float3S0_S0_i,"ax",@progbits
	.align	128
        .global         _Z18computeBoundingBoxP6float3S0_S0_i
        .type           _Z18computeBoundingBoxP6float3S0_S0_i,@function
        .size           _Z18computeBoundingBoxP6float3S0_S0_i,(.L_x_8 - _Z18computeBoundingBoxP6float3S0_S0_i)
        .other          _Z18computeBoundingBoxP6float3S0_S0_i,@"STO_CUDA_ENTRY STV_DEFAULT"
_Z18computeBoundingBoxP6float3S0_S0_i:
.text._Z18computeBoundingBoxP6float3S0_S0_i:
[----:B------:R-:W-:Y:S01]  /*0000*/  LDC R1, c[0x0][0x37c] ;  /* 0x0000df00ff017b82 */ /* 0x000fe20000000800 */
[----:B------:R-:W0:Y:S01]  /*0010*/  S2R R7, SR_TID.X ;  /* 0x0000000000077919 */ /* 0x000e220000002100 */
[----:B------:R-:W0:Y:S01]  /*0020*/  LDCU UR4, c[0x0][0x360] ;  /* 0x00006c00ff0477ac */ /* 0x000e220008000800 */
[----:B------:R-:W-:Y:S01]  /*0030*/  IMAD.MOV.U32 R11, RZ, RZ, 0x7f7fffff ;  /* 0x7f7fffffff0b7424 */ /* 0x000fe200078e00ff */
[----:B------:R-:W0:Y:S01]  /*0040*/  S2R R0, SR_CTAID.X ;  /* 0x0000000000007919 */ /* 0x000e220000002500 */
[----:B------:R-:W1:Y:S01]  /*0050*/  LDCU UR8, c[0x0][0x398] ;  /* 0x00007300ff0877ac */ /* 0x000e620008000800 */
[----:B------:R-:W-:Y:S02]  /*0060*/  IMAD.MOV.U32 R15, RZ, RZ, 0x7f7fffff ;  /* 0x7f7fffffff0f7424 */ /* 0x000fe400078e00ff */
[----:B------:R-:W-:Y:S01]  /*0070*/  IMAD.MOV.U32 R13, RZ, RZ, 0x7f7fffff ;  /* 0x7f7fffffff0d7424 */ /* 0x000fe200078e00ff */
[----:B------:R-:W2:Y:S01]  /*0080*/  LDCU.64 UR6, c[0x0][0x358] ;  /* 0x00006b00ff0677ac */ /* 0x000ea20008000a00 */
[----:B0-----:R-:W-:-:S05]  /*0090*/  IMAD R5, R0, UR4, R7 ;  /* 0x0000000400057c24 */ /* 0x001fca000f8e0207 */
[----:B-1----:R-:W-:-:S13]  /*00a0*/  ISETP.GE.U32.AND P0, PT, R5, UR8, PT ;  /* 0x0000000805007c0c */ /* 0x002fda000bf06070 */
[----:B------:R-:W0:Y:S02]  /*00b0*/  @!P0 LDC.64 R2, c[0x0][0x380] ;  /* 0x0000e000ff028b82 */ /* 0x000e240000000a00 */
[----:B0-----:R-:W-:-:S05]  /*00c0*/  @!P0 IMAD.WIDE.U32 R2, R5, 0xc, R2 ;  /* 0x0000000c05028825 */ /* 0x001fca00078e0002 */
[----:B--2---:R-:W2:Y:S04]  /*00d0*/  @!P0 LDG.E R11, desc[UR6][R2.64] ;  /* 0x00000006020b8981 */ /* 0x004ea8000c1e1900 */
[----:B------:R-:W3:Y:S04]  /*00e0*/  @!P0 LDG.E R15, desc[UR6][R2.64+0x4] ;  /* 0x00000406020f8981 */ /* 0x000ee8000c1e1900 */
[----:B------:R-:W4:Y:S01]  /*00f0*/  @!P0 LDG.E R13, desc[UR6][R2.64+0x8] ;  /* 0x00000806020d8981 */ /* 0x000f22000c1e1900 */
[----:B------:R-:W0:Y:S01]  /*0100*/  LDCU UR5, c[0x0][0x370] ;  /* 0x00006e00ff0577ac */ /* 0x000e220008000800 */
[----:B------:R-:W-:Y:S01]  /*0110*/  IMAD.U32 R6, RZ, RZ, UR4 ;  /* 0x00000004ff067e24 */ /* 0x000fe2000f8e00ff */
[----:B------:R-:W-:Y:S01]  /*0120*/  MOV R4, 0x400 ;  /* 0x0000040000047802 */ /* 0x000fe20000000f00 */
[----:B------:R-:W1:Y:S01]  /*0130*/  S2R R10, SR_CgaCtaId ;  /* 0x00000000000a7919 */ /* 0x000e620000008800 */
[----:B------:R-:W-:Y:S01]  /*0140*/  BSSY.RECONVERGENT B0, `(.L_x_0) ;  /* 0x000001f000007945 */ /* 0x000fe20003800200 */
[----:B------:R-:W-:Y:S01]  /*0150*/  MOV R14, 0xff7fffff ;  /* 0xff7fffff000e7802 */ /* 0x000fe20000000f00 */
[----:B------:R-:W-:-:S02]  /*0160*/  IMAD.MOV.U32 R12, RZ, RZ, -0x800001 ;  /* 0xff7fffffff0c7424 */ /* 0x000fc400078e00ff */
[----:B------:R-:W-:Y:S02]  /*0170*/  VIADD R9, R4, 0xc00 ;  /* 0x00000c0004097836 */ /* 0x000fe40000000000 */
[----:B0-----:R-:W-:-:S04]  /*0180*/  IMAD R20, R6, UR5, RZ ;  /* 0x0000000506147c24 */ /* 0x001fc8000f8e02ff */
[----:B------:R-:W-:-:S05]  /*0190*/  IMAD.IADD R5, R5, 0x1, R20 ;  /* 0x0000000105057824 */ /* 0x000fca00078e0214 */
[----:B------:R-:W-:Y:S02]  /*01a0*/  ISETP.GE.AND P1, PT, R5, UR8, PT ;  /* 0x0000000805007c0c */ /* 0x000fe4000bf26270 */
[C---:B-1----:R-:W-:Y:S02]  /*01b0*/  LEA R8, R10.reuse, R4, 0x18 ;  /* 0x000000040a087211 */ /* 0x042fe400078ec0ff */
[----:B------:R-:W-:Y:S01]  /*01c0*/  LEA R4, R10, R9, 0x18 ;  /* 0x000000090a047211 */ /* 0x000fe200078ec0ff */
[----:B------:R-:W-:Y:S02]  /*01d0*/  IMAD.MOV.U32 R10, RZ, RZ, -0x800001 ;  /* 0xff7fffffff0a7424 */ /* 0x000fe400078e00ff */
[C---:B------:R-:W-:Y:S02]  /*01e0*/  IMAD R8, R7.reuse, 0xc, R8 ;  /* 0x0000000c07087824 */ /* 0x040fe400078e0208 */
[----:B------:R-:W-:Y:S02]  /*01f0*/  IMAD R9, R7, 0xc, R4 ;  /* 0x0000000c07097824 */ /* 0x000fe400078e0204 */
[----:B--2---:R-:W-:-:S02]  /*0200*/  @!P0 IMAD.MOV.U32 R14, RZ, RZ, R11 ;  /* 0x000000ffff0e8224 */ /* 0x004fc400078e000b */
[----:B---3--:R-:W-:Y:S02]  /*0210*/  @!P0 IMAD.MOV.U32 R12, RZ, RZ, R15 ;  /* 0x000000ffff0c8224 */ /* 0x008fe400078e000f */
[----:B----4-:R-:W-:Y:S01]  /*0220*/  @!P0 IMAD.MOV.U32 R10, RZ, RZ, R13 ;  /* 0x000000ffff0a8224 */ /* 0x010fe200078e000d */
[----:B------:R-:W-:Y:S06]  /*0230*/  @P1 BRA `(.L_x_1) ;  /* 0x00000000003c1947 */ /* 0x000fec0003800000 */
[----:B------:R-:W0:Y:S01]  /*0240*/  LDC.64 R2, c[0x0][0x380] ;  /* 0x0000e000ff027b82 */ /* 0x000e220000000a00 */
[----:B------:R-:W-:-:S07]  /*0250*/  MOV R17, R5 ;  /* 0x0000000500117202 */ /* 0x000fce0000000f00 */
.L_x_2:
[----:B0-----:R-:W-:-:S05]  /*0260*/  IMAD.WIDE R4, R17, 0xc, R2 ;  /* 0x0000000c11047825 */ /* 0x001fca00078e0202 */
[----:B------:R-:W2:Y:S04]  /*0270*/  LDG.E R16, desc[UR6][R4.64] ;  /* 0x0000000604107981 */ /* 0x000ea8000c1e1900 */
[----:B------:R-:W3:Y:S04]  /*0280*/  LDG.E R18, desc[UR6][R4.64+0x4] ;  /* 0x0000040604127981 */ /* 0x000ee8000c1e1900 */
[----:B------:R-:W4:Y:S01]  /*0290*/  LDG.E R19, desc[UR6][R4.64+0x8] ;  /* 0x0000080604137981 */ /* 0x000f22000c1e1900 */
[----:B------:R-:W-:-:S05]  /*02a0*/  IMAD.IADD R17, R20, 0x1, R17 ;  /* 0x0000000114117824 */ /* 0x000fca00078e0211 */
[----:B------:R-:W-:Y:S02]  /*02b0*/  ISETP.GE.AND P0, PT, R17, UR8, PT ;  /* 0x0000000811007c0c */ /* 0x000fe4000bf06270 */
[C---:B--2---:R-:W-:Y:S02]  /*02c0*/  FMNMX R11, R16.reuse, R11, PT ;  /* 0x0000000b100b7209 */ /* 0x044fe40003800000 */
[----:B------:R-:W-:Y:S02]  /*02d0*/  FMNMX R14, R16, R14, !PT ;  /* 0x0000000e100e7209 */ /* 0x000fe40007800000 */
[C---:B---3--:R-:W-:Y:S02]  /*02e0*/  FMNMX R15, R18.reuse, R15, PT ;  /* 0x0000000f120f7209 */ /* 0x048fe40003800000 */
[----:B------:R-:W-:Y:S02]  /*02f0*/  FMNMX R12, R18, R12, !PT ;  /* 0x0000000c120c7209 */ /* 0x000fe40007800000 */
[----:B----4-:R-:W-:-:S02]  /*0300*/  FMNMX R13, R19, R13, PT ;  /* 0x0000000d130d7209 */ /* 0x010fc40003800000 */
[----:B------:R-:W-:Y:S01]  /*0310*/  FMNMX R10, R19, R10, !PT ;  /* 0x0000000a130a7209 */ /* 0x000fe20007800000 */
[----:B------:R-:W-:Y:S06]  /*0320*/  @!P0 BRA `(.L_x_2) ;  /* 0xfffffffc00cc8947 */ /* 0x000fec000383ffff */
.L_x_1:
[----:B------:R-:W-:Y:S05]  /*0330*/  BSYNC.RECONVERGENT B0 ;  /* 0x0000000000007941 */ /* 0x000fea0003800200 */
.L_x_0:
[----:B------:R-:W-:Y:S01]  /*0340*/  ISETP.GE.U32.AND P0, PT, R6, 0x2, PT ;  /* 0x000000020600780c */ /* 0x000fe20003f06070 */
[----:B------:R0:W-:Y:S04]  /*0350*/  STS [R8], R11 ;  /* 0x0000000b08007388 */ /* 0x0001e80000000800 */
[----:B------:R0:W-:Y:S04]  /*0360*/  STS [R8+0x4], R15 ;  /* 0x0000040f08007388 */ /* 0x0001e80000000800 */
[----:B------:R0:W-:Y:S04]  /*0370*/  STS [R8+0x8], R13 ;  /* 0x0000080d08007388 */ /* 0x0001e80000000800 */
[----:B------:R0:W-:Y:S04]  /*0380*/  STS [R9], R14 ;  /* 0x0000000e09007388 */ /* 0x0001e80000000800 */
[----:B------:R0:W-:Y:S04]  /*0390*/  STS [R9+0x4], R12 ;  /* 0x0000040c09007388 */ /* 0x0001e80000000800 */
[----:B------:R0:W-:Y:S01]  /*03a0*/  STS [R9+0x8], R10 ;  /* 0x0000080a09007388 */ /* 0x0001e20000000800 */
[----:B------:R-:W-:Y:S06]  /*03b0*/  BAR.SYNC.DEFER_BLOCKING 0x0 ;  /* 0x0000000000007b1d */ /* 0x000fec0000010000 */
[----:B------:R-:W-:Y:S05]  /*03c0*/  @!P0 BRA `(.L_x_3) ;  /* 0x00000000008c8947 */ /* 0x000fea0003800000 */
.L_x_6:
[----:B0-----:R-:W-:Y:S01]  /*03d0*/  SHF.R.U32.HI R14, RZ, 0x1, R6 ;  /* 0x00000001ff0e7819 */ /* 0x001fe20000011606 */
[----:B------:R-:W-:Y:S03]  /*03e0*/  BSSY.RECONVERGENT B0, `(.L_x_4) ;  /* 0x000001d000007945 */ /* 0x000fe60003800200 */
[----:B------:R-:W-:-:S13]  /*03f0*/  ISETP.GE.U32.AND P0, PT, R7, R14, PT ;  /* 0x0000000e0700720c */ /* 0x000fda0003f06070 */
[----:B------:R-:W-:Y:S05]  /*0400*/  @P0 BRA `(.L_x_5) ;  /* 0x0000000000680947 */ /* 0x000fea0003800000 */
[----:B------:R-:W-:Y:S01]  /*0410*/  IMAD R3, R14, 0xc, R8 ;  /* 0x0000000c0e037824 */ /* 0x000fe200078e0208 */
[----:B------:R-:W-:Y:S04]  /*0420*/  LDS R2, [R8] ;  /* 0x0000000008027984 */ /* 0x000fe80000000800 */
[----:B------:R-:W-:Y:S04]  /*0430*/  LDS R4, [R8+0x4] ;  /* 0x0000040008047984 */ /* 0x000fe80000000800 */
[----:B------:R-:W-:Y:S04]  /*0440*/  LDS R10, [R8+0x8] ;  /* 0x00000800080a7984 */ /* 0x000fe80000000800 */
[----:B------:R-:W0:Y:S04]  /*0450*/  LDS R5, [R3] ;  /* 0x0000000003057984 */ /* 0x000e280000000800 */
[----:B------:R-:W1:Y:S04]  /*0460*/  LDS R11, [R3+0x4] ;  /* 0x00000400030b7984 */ /* 0x000e680000000800 */
[----:B------:R-:W2:Y:S01]  /*0470*/  LDS R13, [R3+0x8] ;  /* 0x00000800030d7984 */ /* 0x000ea20000000800 */
[----:B0-----:R-:W-:-:S02]  /*0480*/  FMNMX R5, R2, R5, PT ;  /* 0x0000000502057209 */ /* 0x001fc40003800000 */
[----:B-1----:R-:W-:Y:S01]  /*0490*/  FMNMX R11, R4, R11, PT ;  /* 0x0000000b040b7209 */ /* 0x002fe20003800000 */
[----:B------:R-:W-:Y:S02]  /*04a0*/  IMAD R4, R14, 0xc, R9 ;  /* 0x0000000c0e047824 */ /* 0x000fe400078e0209 */
[----:B------:R-:W-:Y:S01]  /*04b0*/  STS [R8], R5 ;  /* 0x0000000508007388 */ /* 0x000fe20000000800 */
[----:B--2---:R-:W-:-:S03]  /*04c0*/  FMNMX R13, R10, R13, PT ;  /* 0x0000000d0a0d7209 */ /* 0x004fc60003800000 */
[----:B------:R-:W-:Y:S04]  /*04d0*/  STS [R8+0x4], R11 ;  /* 0x0000040b08007388 */ /* 0x000fe80000000800 */
[----:B------:R-:W-:Y:S04]  /*04e0*/  STS [R8+0x8], R13 ;  /* 0x0000080d08007388 */ /* 0x000fe80000000800 */
[----:B------:R-:W-:Y:S04]  /*04f0*/  LDS R15, [R4] ;  /* 0x00000000040f7984 */ /* 0x000fe80000000800 */
[----:B------:R-:W-:Y:S04]  /*0500*/  LDS R10, [R4+0x4] ;  /* 0x00000400040a7984 */ /* 0x000fe80000000800 */
[----:B------:R-:W-:Y:S04]  /*0510*/  LDS R17, [R4+0x8] ;  /* 0x0000080004117984 */ /* 0x000fe80000000800 */
[----:B------:R-:W0:Y:S04]  /*0520*/  LDS R2, [R9] ;  /* 0x0000000009027984 */ /* 0x000e280000000800 */
[----:B------:R-:W1:Y:S04]  /*0530*/  LDS R3, [R9+0x4] ;  /* 0x0000040009037984 */ /* 0x000e680000000800 */
[----:B------:R-:W2:Y:S01]  /*0540*/  LDS R12, [R9+0x8] ;  /* 0x00000800090c7984 */ /* 0x000ea20000000800 */
[----:B0-----:R-:W-:-:S02]  /*0550*/  FMNMX R2, R2, R15, !PT ;  /* 0x0000000f02027209 */ /* 0x001fc40007800000 */
[----:B-1----:R-:W-:-:S03]  /*0560*/  FMNMX R10, R3, R10, !PT ;  /* 0x0000000a030a7209 */ /* 0x002fc60007800000 */
[----:B------:R0:W-:Y:S01]  /*0570*/  STS [R9], R2 ;  /* 0x0000000209007388 */ /* 0x0001e20000000800 */
[----:B--2---:R-:W-:-:S03]  /*0580*/  FMNMX R12, R12, R17, !PT ;  /* 0x000000110c0c7209 */ /* 0x004fc60007800000 */
[----:B------:R0:W-:Y:S04]  /*0590*/  STS [R9+0x4], R10 ;  /* 0x0000040a09007388 */ /* 0x0001e80000000800 */
[----:B------:R0:W-:Y:S02]  /*05a0*/  STS [R9+0x8], R12 ;  /* 0x0000080c09007388 */ /* 0x0001e40000000800 */
.L_x_5:
[----:B------:R-:W-:Y:S05]  /*05b0*/  BSYNC.RECONVERGENT B0 ;  /* 0x0000000000007941 */ /* 0x000fea0003800200 */
.L_x_4:
[----:B------:R-:W-:Y:S01]  /*05c0*/  BAR.SYNC.DEFER_BLOCKING 0x0 ;  /* 0x0000000000007b1d */ /* 0x000fe20000010000 */
[----:B------:R-:W-:Y:S01]  /*05d0*/  ISETP.GT.U32.AND P0, PT, R6, 0x3, PT ;  /* 0x000000030600780c */ /* 0x000fe20003f04070 */
[----:B------:R-:W-:-:S12]  /*05e0*/  IMAD.MOV.U32 R6, RZ, RZ, R14 ;  /* 0x000000ffff067224 */ /* 0x000fd800078e000e */
[----:B------:R-:W-:Y:S05]  /*05f0*/  @P0 BRA `(.L_x_6) ;  /* 0xfffffffc00740947 */ /* 0x000fea000383ffff */
.L_x_3:
[----:B------:R-:W-:-:S13]  /*0600*/  ISETP.NE.AND P0, PT, R7, RZ, PT ;  /* 0x000000ff0700720c */ /* 0x000fda0003f05270 */
[----:B------:R-:W-:Y:S05]  /*0610*/  @P0 EXIT ;  /* 0x000000000000094d */ /* 0x000fea0003800000 */
[----:B------:R-:W1:Y:S01]  /*0620*/  S2UR UR5, SR_CgaCtaId ;  /* 0x00000000000579c3 */ /* 0x000e620000008800 */
[----:B------:R-:W-:-:S07]  /*0630*/  UMOV UR4, 0x400 ;  /* 0x0000040000047882 */ /* 0x000fce0000000000 */
[----:B0-----:R-:W0:Y:S08]  /*0640*/  LDC.64 R2, c[0x0][0x388] ;  /* 0x0000e200ff027b82 */ /* 0x001e300000000a00 */
[----:B------:R-:W2:Y:S01]  /*0650*/  LDC.64 R12, c[0x0][0x390] ;  /* 0x0000e400ff0c7b82 */ /* 0x000ea20000000a00 */
[----:B-1----:R-:W-:Y:S01]  /*0660*/  ULEA UR4, UR5, UR4, 0x18 ;  /* 0x0000000405047291 */ /* 0x002fe2000f8ec0ff */
[----:B0-----:R-:W-:-:S08]  /*0670*/  IMAD.WIDE.U32 R2, R0, 0xc, R2 ;  /* 0x0000000c00027825 */ /* 0x001fd000078e0002 */
[----:B------:R-:W0:Y:S04]  /*0680*/  LDS.128 R8, [UR4] ;  /* 0x00000004ff087984 */ /* 0x000e280008000c00 */
[----:B------:R-:W1:Y:S01]  /*0690*/  LDS.128 R4, [UR4+0xc00] ;  /* 0x000c0004ff047984 */ /* 0x000e620008000c00 */
[----:B--2---:R-:W-:-:S03]  /*06a0*/  IMAD.WIDE.U32 R12, R0, 0xc, R12 ;  /* 0x0000000c000c7825 */ /* 0x004fc600078e000c */
[----:B0-----:R-:W-:Y:S04]  /*06b0*/  STG.E desc[UR6][R2.64], R8 ;  /* 0x0000000802007986 */ /* 0x001fe8000c101906 */
[----:B------:R-:W-:Y:S04]  /*06c0*/  STG.E desc[UR6][R2.64+0x4], R9 ;  /* 0x0000040902007986 */ /* 0x000fe8000c101906 */
[----:B------:R-:W-:Y:S04]  /*06d0*/  STG.E desc[UR6][R2.64+0x8], R10 ;  /* 0x0000080a02007986 */ /* 0x000fe8000c101906 */
[----:B-1----:R-:W-:Y:S04]  /*06e0*/  STG.E desc[UR6][R12.64], R4 ;  /* 0x000000040c007986 */ /* 0x002fe8000c101906 */
[----:B------:R-:W-:Y:S04]  /*06f0*/  STG.E desc[UR6][R12.64+0x4], R5 ;  /* 0x000004050c007986 */ /* 0x000fe8000c101906 */
[----:B------:R-:W-:Y:S01]  /*0700*/  STG.E desc[UR6][R12.64+0x8], R6 ;  /* 0x000008060c007986 */ /* 0x000fe2000c101906 */
[----:B------:R-:W-:Y:S05]  /*0710*/  EXIT ;  /* 0x000000000000794d */ /* 0x000fea0003800000 */
.L_x_7:
[----:B------:R-:W-:-:S00]  /*0720*/  BRA `(.L_x_7) ;  /* 0xfffffffc00fc7947 */ /* 0x000fc0000383ffff */
[----:B------:R-:W-:-:S00]  /*0730*/  NOP ;  /* 0x0000000000007918 */ /* 0x000fc00000000000 */
        /* <DEDUP_REMOVED lines=12> */
.L_x_8:


//--------------------- .nv.shared._Z18computeBoundingBoxP6float3S0_S0_i --------------------------
	.section	.nv.shared._Z18computeBoundingBoxP6float3S0_S0_i,"aw",@nobits
	.sectionflags	@""
	.align	4
.nv.shared._Z18computeBoundingBoxP6float3S0_S0_i:
	.zero		7168


//--------------------- .nv.shared.reserved.0     --------------------------
	.section	.nv.shared.reserved.0,"aw",@nobits
	.weak		__nv_reservedSMEM_offset_0_alias
	.size		__nv_reservedSMEM_offset_0_alias, 0, 64
	.other		__nv_reservedSMEM_offset_0_alias,@"STO_CUDA_RESERVED_SHARED STV_DEFAULT"
__nv_reservedSMEM_offset_0_alias:
	.zero		0
	.zero		64


//--------------------- .nv.constant0._Z18computeBoundingBoxP6float3S0_S0_i --------------------------
	.section	.nv.constant0._Z18computeBoundingBoxP6float3S0_S0_i,"a",@progbits
	.sectionflags	@""
	.align	4
.nv.constant0._Z18computeBoundingBoxP6float3S0_S0_i:
	.zero		924


//--------------------- SYMBOLS --------------------------

	.type		.nv.reservedSmem.offset0,@object
	.size		.nv.reservedSmem.offset0,0x4
	.type		.nv.reservedSmem.cap,@object
	.size		.nv.reservedSmem.cap,0x4
